	.headerflags	@"EF_CUDA_TEXMODE_UNIFIED EF_CUDA_64BIT_ADDRESS EF_CUDA_SM86 EF_CUDA_VIRTUAL_SM(EF_CUDA_SM86)"
	.elftype	@"ET_EXEC"


//--------------------- .nv.info                  --------------------------
	.section	.nv.info,"",@"SHT_CUDA_INFO"
	.align	4


	//----- nvinfo : EIATTR_REGCOUNT
	.align		4
        /*0000*/ 	.byte	0x04, 0x2f
        /*0002*/ 	.short	(.L_1 - .L_0)
	.align		4
.L_0:
        /*0004*/ 	.word	index@(triton_poi_fused_add_mul_18)
        /*0008*/ 	.word	0x00000017


	//----- nvinfo : EIATTR_MIN_STACK_SIZE
	.align		4
.L_1:
        /*000c*/ 	.byte	0x04, 0x12
        /*000e*/ 	.short	(.L_3 - .L_2)
	.align		4
.L_2:
        /*0010*/ 	.word	index@(triton_poi_fused_add_mul_18)
        /*0014*/ 	.word	0x00000000


	//----- nvinfo : EIATTR_FRAME_SIZE
	.align		4
.L_3:
        /*0018*/ 	.byte	0x04, 0x11
        /*001a*/ 	.short	(.L_5 - .L_4)
	.align		4
.L_4:
        /*001c*/ 	.word	index@(triton_poi_fused_add_mul_18)
        /*0020*/ 	.word	0x00000000


	//----- nvinfo : EIATTR_MIN_STACK_SIZE
	.align		4
.L_5:
        /*0024*/ 	.byte	0x04, 0x12
        /*0026*/ 	.short	(.L_7 - .L_6)
	.align		4
.L_6:
        /*0028*/ 	.word	index@(triton_poi_fused_add_mul_18)
        /*002c*/ 	.word	0x00000000
.L_7:


//--------------------- .nv.info.triton_poi_fused_add_mul_18 --------------------------
	.section	.nv.info.triton_poi_fused_add_mul_18,"",@"SHT_CUDA_INFO"
	.sectionflags	@""
	.align	4


	//----- nvinfo : EIATTR_CUDA_API_VERSION
	.align		4
        /*0000*/ 	.byte	0x04, 0x37
        /*0002*/ 	.short	(.L_9 - .L_8)
.L_8:
        /*0004*/ 	.word	0x0000007c


	//----- nvinfo : EIATTR_SW2861232_WAR
	.align		4
.L_9:
        /*0008*/ 	.byte	0x01, 0x35
	.zero		2


	//----- nvinfo : EIATTR_PARAM_CBANK
	.align		4
        /*000c*/ 	.byte	0x04, 0x0a
        /*000e*/ 	.short	(.L_11 - .L_10)
	.align		4
.L_10:
        /*0010*/ 	.word	index@(.nv.constant0.triton_poi_fused_add_mul_18)
        /*0014*/ 	.short	0x0160
        /*0016*/ 	.short	0x0050


	//----- nvinfo : EIATTR_CBANK_PARAM_SIZE
	.align		4
.L_11:
        /*0018*/ 	.byte	0x03, 0x19
        /*001a*/ 	.short	0x0050


	//----- nvinfo : EIATTR_KPARAM_INFO
	.align		4
        /*001c*/ 	.byte	0x04, 0x17
        /*001e*/ 	.short	(.L_13 - .L_12)
.L_12:
        /*0020*/ 	.word	0x00000000
        /*0024*/ 	.short	0x0009
        /*0026*/ 	.short	0x0048
        /*0028*/ 	.byte	0x00, 0xf4, 0x21, 0x00


	//----- nvinfo : EIATTR_KPARAM_INFO
	.align		4
.L_13:
        /*002c*/ 	.byte	0x04, 0x17
        /*002e*/ 	.short	(.L_15 - .L_14)
.L_14:
        /*0030*/ 	.word	0x00000000
        /*0034*/ 	.short	0x0008
        /*0036*/ 	.short	0x0040
        /*0038*/ 	.byte	0x00, 0xf0, 0x11, 0x00


	//----- nvinfo : EIATTR_KPARAM_INFO
	.align		4
.L_15:
        /*003c*/ 	.byte	0x04, 0x17
        /*003e*/ 	.short	(.L_17 - .L_16)
.L_16:
        /*0040*/ 	.word	0x00000000
        /*0044*/ 	.short	0x0007
        /*0046*/ 	.short	0x0038
        /*0048*/ 	.byte	0x00, 0xf4, 0x21, 0x00


	//----- nvinfo : EIATTR_KPARAM_INFO
	.align		4
.L_17:
        /*004c*/ 	.byte	0x04, 0x17
        /*004e*/ 	.short	(.L_19 - .L_18)
.L_18:
        /*0050*/ 	.word	0x00000000
        /*0054*/ 	.short	0x0006
        /*0056*/ 	.short	0x0030
        /*0058*/ 	.byte	0x00, 0xf4, 0x21, 0x00


	//----- nvinfo : EIATTR_KPARAM_INFO
	.align		4
.L_19:
        /*005c*/ 	.byte	0x04, 0x17
        /*005e*/ 	.short	(.L_21 - .L_20)
.L_20:
        /*0060*/ 	.word	0x00000000
        /*0064*/ 	.short	0x0005
        /*0066*/ 	.short	0x0028
        /*0068*/ 	.byte	0x00, 0xf4, 0x21, 0x00


	//----- nvinfo : EIATTR_KPARAM_INFO
	.align		4
.L_21:
        /*006c*/ 	.byte	0x04, 0x17
        /*006e*/ 	.short	(.L_23 - .L_22)
.L_22:
        /*0070*/ 	.word	0x00000000
        /*0074*/ 	.short	0x0004
        /*0076*/ 	.short	0x0020
        /*0078*/ 	.byte	0x00, 0xf4, 0x21, 0x00


	//----- nvinfo : EIATTR_KPARAM_INFO
	.align		4
.L_23:
        /*007c*/ 	.byte	0x04, 0x17
        /*007e*/ 	.short	(.L_25 - .L_24)
.L_24:
        /*0080*/ 	.word	0x00000000
        /*0084*/ 	.short	0x0003
        /*0086*/ 	.short	0x0018
        /*0088*/ 	.byte	0x00, 0xf4, 0x21, 0x00


	//----- nvinfo : EIATTR_KPARAM_INFO
	.align		4
.L_25:
        /*008c*/ 	.byte	0x04, 0x17
        /*008e*/ 	.short	(.L_27 - .L_26)
.L_26:
        /*0090*/ 	.word	0x00000000
        /*0094*/ 	.short	0x0002
        /*0096*/ 	.short	0x0010
        /*0098*/ 	.byte	0x00, 0xf4, 0x21, 0x00


	//----- nvinfo : EIATTR_KPARAM_INFO
	.align		4
.L_27:
        /*009c*/ 	.byte	0x04, 0x17
        /*009e*/ 	.short	(.L_29 - .L_28)
.L_28:
        /*00a0*/ 	.word	0x00000000
        /*00a4*/ 	.short	0x0001
        /*00a6*/ 	.short	0x0008
        /*00a8*/ 	.byte	0x00, 0xf4, 0x21, 0x00


	//----- nvinfo : EIATTR_KPARAM_INFO
	.align		4
.L_29:
        /*00ac*/ 	.byte	0x04, 0x17
        /*00ae*/ 	.short	(.L_31 - .L_30)
.L_30:
        /*00b0*/ 	.word	0x00000000
        /*00b4*/ 	.short	0x0000
        /*00b6*/ 	.short	0x0000
        /*00b8*/ 	.byte	0x00, 0xf4, 0x21, 0x00


	//----- nvinfo : EIATTR_MAXREG_COUNT
	.align		4
.L_31:
        /*00bc*/ 	.byte	0x03, 0x1b
        /*00be*/ 	.short	0x00ff


	//----- nvinfo : EIATTR_EXIT_INSTR_OFFSETS
	.align		4
        /*00c0*/ 	.byte	0x04, 0x1c
        /*00c2*/ 	.short	(.L_33 - .L_32)


	//   ....[0]....
.L_32:
        /*00c4*/ 	.word	0x00000550


	//----- nvinfo : EIATTR_REQNTID
	.align		4
.L_33:
        /*00c8*/ 	.byte	0x04, 0x10
        /*00ca*/ 	.short	(.L_35 - .L_34)
.L_34:
        /*00cc*/ 	.word	0x00000080
        /*00d0*/ 	.word	0x00000001
        /*00d4*/ 	.word	0x00000001
.L_35:


//--------------------- .nv.callgraph             --------------------------
	.section	.nv.callgraph,"",@"SHT_CUDA_CALLGRAPH"
	.align	4
	.sectionentsize	8
	.align		4
        /*0000*/ 	.word	0x00000000
	.align		4
        /*0004*/ 	.word	0xffffffff
	.align		4
        /*0008*/ 	.word	0x00000000
	.align		4
        /*000c*/ 	.word	0xfffffffe
	.align		4
        /*0010*/ 	.word	0x00000000
	.align		4
        /*0014*/ 	.word	0xfffffffd
	.align		4
        /*0018*/ 	.word	0x00000000
	.align		4
        /*001c*/ 	.word	0xfffffffc


//--------------------- .nv.rel.action            --------------------------
	.section	.nv.rel.action,"",@"SHT_CUDA_RELOCINFO"
	.align	8
	.sectionentsize	8
        /*0000*/ 	.byte	0x73, 0x00, 0x00, 0x00, 0x00, 0x00, 0x00, 0x00, 0x00, 0x00, 0x00, 0x11, 0x25, 0x00, 0x05, 0x36


//--------------------- .nv.constant0.triton_poi_fused_add_mul_18 --------------------------
	.section	.nv.constant0.triton_poi_fused_add_mul_18,"a",@progbits
	.sectionflags	@""
	.align	4
.nv.constant0.triton_poi_fused_add_mul_18:
	.zero		432


//--------------------- .text.triton_poi_fused_add_mul_18 --------------------------
	.section	.text.triton_poi_fused_add_mul_18,"ax",@progbits
	.sectioninfo	@"SHI_REGISTERS=23"
	.align	128
        .global         triton_poi_fused_add_mul_18
        .type           triton_poi_fused_add_mul_18,@function
        .size           triton_poi_fused_add_mul_18,(.L_x_1 - triton_poi_fused_add_mul_18)
        .other          triton_poi_fused_add_mul_18,@"STO_CUDA_ENTRY STV_DEFAULT"
triton_poi_fused_add_mul_18:
.text.triton_poi_fused_add_mul_18:
[----:B------:R-:W-:Y:S02]  /*0000*/  IMAD.MOV.U32 R1, RZ, RZ, c[0x0][0x28] ;  /* 0x00000a00ff017624 */ /* 0x000fe400078e00ff */
[----:B------:R-:W0:Y:S01]  /*0010*/  S2R R0, SR_TID.X ;  /* 0x0000000000007919 */ /* 0x000e220000002100 */
[----:B------:R-:W-:Y:S01]  /*0020*/  IMAD.MOV.U32 R9, RZ, RZ, 0x2 ;  /* 0x00000002ff097424 */ /* 0x000fe200078e00ff */
[----:B------:R-:W-:Y:S02]  /*0030*/  ULDC.64 UR4, c[0x0][0x118] ;  /* 0x0000460000047ab9 */ /* 0x000fe40000000a00 */
[----:B------:R-:W1:Y:S01]  /*0040*/  S2R R3, SR_CTAID.X ;  /* 0x0000000000037919 */ /* 0x000e620000002500 */
[----:B0-----:R-:W-:-:S05]  /*0050*/  IMAD.SHL.U32 R0, R0, 0x2, RZ ;  /* 0x0000000200007824 */ /* 0x001fca00078e00ff */
[----:B------:R-:W-:-:S04]  /*0060*/  LOP3.LUT R0, R0, 0xfe, RZ, 0xc0, !PT ;  /* 0x000000fe00007812 */ /* 0x000fc800078ec0ff */
[----:B-1----:R-:W-:-:S05]  /*0070*/  LEA R0, R3, R0, 0x8 ;  /* 0x0000000003007211 */ /* 0x002fca00078e40ff */
[----:B------:R-:W-:-:S05]  /*0080*/  IMAD.HI R2, R0, 0x2aaaaaab, RZ ;  /* 0x2aaaaaab00027827 */ /* 0x000fca00078e02ff */
[----:B------:R-:W-:-:S04]  /*0090*/  SHF.R.U32.HI R3, RZ, 0x1f, R2 ;  /* 0x0000001fff037819 */ /* 0x000fc80000011602 */
[----:B------:R-:W-:-:S05]  /*00a0*/  LEA.HI.SX32 R3, R2, R3, 0x17 ;  /* 0x0000000302037211 */ /* 0x000fca00078fbaff */
[----:B------:R-:W-:-:S05]  /*00b0*/  IMAD.WIDE R6, R3, R9, c[0x0][0x180] ;  /* 0x0000600003067625 */ /* 0x000fca00078e0209 */
[----:B------:R0:W2:Y:S01]  /*00c0*/  LDG.E.EL.U16 R18, [R6.64] ;  /* 0x0000000406127981 */ /* 0x0000a2000c2e1500 */
[----:B------:R-:W-:-:S06]  /*00d0*/  IMAD.WIDE R10, R3, R9, c[0x0][0x188] ;  /* 0x00006200030a7625 */ /* 0x000fcc00078e0209 */
[----:B------:R1:W3:Y:S01]  /*00e0*/  LDG.E.EL.U16 R11, [R10.64] ;  /* 0x000000040a0b7981 */ /* 0x0002e2000c2e1500 */
[----:B------:R-:W-:Y:S02]  /*00f0*/  IMAD R16, R3, -0xc00, R0 ;  /* 0xfffff40003107824 */ /* 0x000fe400078e0200 */
[----:B------:R-:W-:-:S03]  /*0100*/  IMAD.MOV.U32 R5, RZ, RZ, 0x4 ;  /* 0x00000004ff057424 */ /* 0x000fc600078e00ff */
[----:B------:R-:W-:Y:S01]  /*0110*/  IADD3 R4, R16, 0x3c00, RZ ;  /* 0x00003c0010047810 */ /* 0x000fe20007ffe0ff */
[----:B------:R-:W-:-:S04]  /*0120*/  IMAD.WIDE R2, R0, R5, c[0x0][0x178] ;  /* 0x00005e0000027625 */ /* 0x000fc800078e0205 */
[C---:B------:R-:W-:Y:S02]  /*0130*/  IMAD.WIDE.U32 R12, R4.reuse, R9, c[0x0][0x170] ;  /* 0x00005c00040c7625 */ /* 0x040fe400078e0009 */
[----:B------:R-:W4:Y:S02]  /*0140*/  LDG.E.64 R2, [R2.64] ;  /* 0x0000000402027981 */ /* 0x000f24000c1e1b00 */
[----:B------:R-:W-:Y:S02]  /*0150*/  IMAD.WIDE.U32 R4, R4, R5, c[0x0][0x168] ;  /* 0x00005a0004047625 */ /* 0x000fe400078e0005 */
[----:B------:R5:W4:Y:S02]  /*0160*/  LDG.E.EL R8, [R12.64] ;  /* 0x000000040c087981 */ /* 0x000b24000c2e1900 */
[CC--:B------:R-:W-:Y:S02]  /*0170*/  IMAD.WIDE R14, R16.reuse, R9.reuse, c[0x0][0x190] ;  /* 0x00006400100e7625 */ /* 0x0c0fe400078e0209 */
[----:B------:R-:W4:Y:S02]  /*0180*/  LDG.E.EL.64 R4, [R4.64] ;  /* 0x0000000404047981 */ /* 0x000f24000c2e1b00 */
[----:B------:R-:W-:-:S02]  /*0190*/  IMAD.WIDE R16, R16, R9, c[0x0][0x198] ;  /* 0x0000660010107625 */ /* 0x000fc400078e0209 */
[----:B-1----:R-:W4:Y:S02]  /*01a0*/  LDG.E.EL R10, [R14.64] ;  /* 0x000000040e0a7981 */ /* 0x002f24000c2e1900 */
[----:B0-----:R-:W-:Y:S02]  /*01b0*/  IMAD.WIDE R6, R0, R9, c[0x0][0x160] ;  /* 0x0000580000067625 */ /* 0x001fe400078e0209 */
[----:B------:R-:W4:Y:S04]  /*01c0*/  LDG.E.EL R9, [R16.64] ;  /* 0x0000000410097981 */ /* 0x000f28000c2e1900 */
[----:B------:R-:W4:Y:S01]  /*01d0*/  LDG.E R0, [R6.64] ;  /* 0x0000000406007981 */ /* 0x000f22000c1e1900 */
[C---:B--2---:R-:W-:Y:S01]  /*01e0*/  SHF.L.U32 R20, R18.reuse, 0x10, RZ ;  /* 0x0000001012147819 */ /* 0x044fe200000006ff */
[----:B------:R-:W-:-:S03]  /*01f0*/  IMAD.U32 R19, R18, 0x10000, RZ ;  /* 0x0001000012137824 */ /* 0x000fc600078e00ff */
[----:B------:R-:W-:Y:S02]  /*0200*/  FSETP.GE.AND P1, PT, R20, RZ, PT ;  /* 0x000000ff1400720b */ /* 0x000fe40003f26000 */
[----:B------:R-:W-:Y:S02]  /*0210*/  FSETP.GE.AND P0, PT, R19, RZ, PT ;  /* 0x000000ff1300720b */ /* 0x000fe40003f06000 */
[C---:B-----5:R-:W-:Y:S01]  /*0220*/  SEL R12, R18.reuse, RZ, !P1 ;  /* 0x000000ff120c7207 */ /* 0x060fe20004800000 */
[----:B---3--:R-:W-:Y:S01]  /*0230*/  IMAD.U32 R13, R11, 0x10000, RZ ;  /* 0x000100000b0d7824 */ /* 0x008fe200078e00ff */
[----:B------:R-:W-:Y:S02]  /*0240*/  SEL R18, R18, RZ, !P0 ;  /* 0x000000ff12127207 */ /* 0x000fe40004000000 */
[----:B------:R-:W-:Y:S02]  /*0250*/  SHF.L.U32 R12, R12, 0x10, RZ ;  /* 0x000000100c0c7819 */ /* 0x000fe400000006ff */
[----:B------:R-:W-:Y:S01]  /*0260*/  FSETP.GTU.AND P0, PT, R13, RZ, PT ;  /* 0x000000ff0d00720b */ /* 0x000fe20003f0c000 */
[----:B------:R-:W-:-:S02]  /*0270*/  IMAD.U32 R18, R18, 0x10000, RZ ;  /* 0x0001000012127824 */ /* 0x000fc400078e00ff */
[----:B------:R-:W-:Y:S01]  /*0280*/  FADD R12, RZ, -R12 ;  /* 0x8000000cff0c7221 */ /* 0x000fe20000000000 */
[----:B------:R-:W-:Y:S01]  /*0290*/  FSETP.GTU.AND P2, PT, R13, RZ, PT ;  /* 0x000000ff0d00720b */ /* 0x000fe20003f4c000 */
[----:B------:R-:W-:Y:S01]  /*02a0*/  FADD R18, RZ, -R18 ;  /* 0x80000012ff127221 */ /* 0x000fe20000000000 */
[----:B------:R-:W-:Y:S02]  /*02b0*/  SEL R13, R11, RZ, P0 ;  /* 0x000000ff0b0d7207 */ /* 0x000fe40000000000 */
[----:B------:R-:W-:Y:S02]  /*02c0*/  FSETP.NAN.AND P0, PT, R12, R12, PT ;  /* 0x0000000c0c00720b */ /* 0x000fe40003f08000 */
[----:B------:R-:W-:Y:S01]  /*02d0*/  FSETP.NAN.AND P1, PT, R18, R18, PT ;  /* 0x000000121200720b */ /* 0x000fe20003f28000 */
[----:B------:R-:W-:Y:S01]  /*02e0*/  IMAD.U32 R13, R13, 0x10000, RZ ;  /* 0x000100000d0d7824 */ /* 0x000fe200078e00ff */
[----:B------:R-:W-:-:S04]  /*02f0*/  SEL R11, R11, RZ, P2 ;  /* 0x000000ff0b0b7207 */ /* 0x000fc80001000000 */
[----:B------:R-:W-:Y:S02]  /*0300*/  FSETP.GT.AND P3, PT, R12, R13, PT ;  /* 0x0000000d0c00720b */ /* 0x000fe40003f64000 */
[----:B------:R-:W-:-:S03]  /*0310*/  SHF.L.U32 R11, R11, 0x10, RZ ;  /* 0x000000100b0b7819 */ /* 0x000fc600000006ff */
[----:B------:R-:W-:Y:S02]  /*0320*/  @!P0 FSEL R12, R12, R13, P3 ;  /* 0x0000000d0c0c8208 */ /* 0x000fe40001800000 */
[----:B------:R-:W-:-:S03]  /*0330*/  FSETP.GT.AND P2, PT, R18, R11, PT ;  /* 0x0000000b1200720b */ /* 0x000fc60003f44000 */
[----:B------:R-:W-:Y:S01]  /*0340*/  FMUL R12, R12, 0.0078740157186985015869 ;  /* 0x3c0102040c0c7820 */ /* 0x000fe20000400000 */
[----:B------:R-:W-:-:S04]  /*0350*/  @!P1 FSEL R18, R18, R11, P2 ;  /* 0x0000000b12129208 */ /* 0x000fc80001000000 */
[----:B------:R-:W-:Y:S01]  /*0360*/  FSETP.GT.AND P0, PT, R12, 9.9999997473787516356e-06, PT ;  /* 0x3727c5ac0c00780b */ /* 0x000fe20003f04000 */
[----:B------:R-:W-:Y:S01]  /*0370*/  FMUL R13, R18, 0.0078740157186985015869 ;  /* 0x3c010204120d7820 */ /* 0x000fe20000400000 */
[----:B------:R-:W-:-:S04]  /*0380*/  FSETP.NAN.AND P2, PT, R12, R12, PT ;  /* 0x0000000c0c00720b */ /* 0x000fc80003f48000 */
[C---:B------:R-:W-:Y:S02]  /*0390*/  FSETP.GT.AND P1, PT, R13.reuse, 9.9999997473787516356e-06, PT ;  /* 0x3727c5ac0d00780b */ /* 0x040fe40003f24000 */
[----:B----4-:R-:W-:Y:S02]  /*03a0*/  I2FP.F32.S32 R11, R2 ;  /* 0x00000002000b7245 */ /* 0x010fe40000201400 */
[----:B------:R-:W-:Y:S02]  /*03b0*/  FSETP.NAN.AND P3, PT, R13, R13, PT ;  /* 0x0000000d0d00720b */ /* 0x000fe40003f68000 */
[----:B------:R-:W-:Y:S02]  /*03c0*/  I2FP.F32.S32 R2, R3 ;  /* 0x0000000300027245 */ /* 0x000fe40000201400 */
[----:B------:R-:W-:Y:S01]  /*03d0*/  @!P0 FSEL R12, R12, 9.9999997473787516356e-06, P2 ;  /* 0x3727c5ac0c0c8808 */ /* 0x000fe20001000000 */
[C---:B------:R-:W-:Y:S01]  /*03e0*/  IMAD.U32 R3, R8.reuse, 0x10000, RZ ;  /* 0x0001000008037824 */ /* 0x040fe200078e00ff */
[----:B------:R-:W-:-:S03]  /*03f0*/  PRMT R8, R8, 0x7632, R8 ;  /* 0x0000763208087816 */ /* 0x000fc60000000008 */
[----:B------:R-:W-:Y:S01]  /*0400*/  @!P1 FSEL R13, R13, 9.9999997473787516356e-06, P3 ;  /* 0x3727c5ac0d0d9808 */ /* 0x000fe20001800000 */
[----:B------:R-:W-:Y:S01]  /*0410*/  FMUL R12, R11, R12 ;  /* 0x0000000c0b0c7220 */ /* 0x000fe20000400000 */
[--C-:B------:R-:W-:Y:S01]  /*0420*/  FADD R11, R4, R3.reuse ;  /* 0x00000003040b7221 */ /* 0x100fe20000000000 */
[----:B------:R-:W-:Y:S02]  /*0430*/  PRMT R3, R10, 0x7632, R3 ;  /* 0x000076320a037816 */ /* 0x000fe40000000003 */
[C---:B------:R-:W-:Y:S01]  /*0440*/  PRMT R4, R9.reuse, 0x7632, R4 ;  /* 0x0000763209047816 */ /* 0x040fe20000000004 */
[----:B------:R-:W-:Y:S01]  /*0450*/  FMUL R13, R2, R13 ;  /* 0x0000000d020d7220 */ /* 0x000fe20000400000 */
[----:B------:R-:W-:Y:S01]  /*0460*/  SHF.L.U32 R8, R8, 0x10, RZ ;  /* 0x0000001008087819 */ /* 0x000fe200000006ff */
[----:B------:R-:W-:Y:S01]  /*0470*/  IMAD.U32 R10, R10, 0x10000, RZ ;  /* 0x000100000a0a7824 */ /* 0x000fe200078e00ff */
[----:B------:R-:W-:Y:S01]  /*0480*/  PRMT R2, R0, 0x7632, R2 ;  /* 0x0000763200027816 */ /* 0x000fe20000000002 */
[----:B------:R-:W-:Y:S01]  /*0490*/  IMAD.U32 R9, R9, 0x10000, RZ ;  /* 0x0001000009097824 */ /* 0x000fe200078e00ff */
[----:B------:R-:W-:Y:S01]  /*04a0*/  SHF.L.U32 R4, R4, 0x10, RZ ;  /* 0x0000001004047819 */ /* 0x000fe200000006ff */
[----:B------:R-:W-:Y:S01]  /*04b0*/  IMAD.U32 R3, R3, 0x10000, RZ ;  /* 0x0001000003037824 */ /* 0x000fe200078e00ff */
[----:B------:R-:W-:Y:S01]  /*04c0*/  SHF.L.U32 R2, R2, 0x10, RZ ;  /* 0x0000001002027819 */ /* 0x000fe200000006ff */
[----:B------:R-:W-:Y:S01]  /*04d0*/  FADD R5, R5, R8 ;  /* 0x0000000805057221 */ /* 0x000fe20000000000 */
[----:B------:R-:W-:Y:S01]  /*04e0*/  FFMA R9, R10, R12, R9 ;  /* 0x0000000c0a097223 */ /* 0x000fe20000000009 */
[----:B------:R-:W-:Y:S01]  /*04f0*/  IMAD.U32 R0, R0, 0x10000, RZ ;  /* 0x0001000000007824 */ /* 0x000fe200078e00ff */
[----:B------:R-:W-:-:S03]  /*0500*/  FFMA R3, R3, R13, R4 ;  /* 0x0000000d03037223 */ /* 0x000fc60000000004 */
[----:B------:R-:W-:Y:S01]  /*0510*/  FFMA R0, R11, R9, R0 ;  /* 0x000000090b007223 */ /* 0x000fe20000000000 */
[----:B------:R-:W-:-:S05]  /*0520*/  FFMA R3, R5, R3, R2 ;  /* 0x0000000305037223 */ /* 0x000fca0000000002 */
[----:B------:R-:W-:-:S05]  /*0530*/  F2FP.BF16.PACK_AB R3, R3, R0 ;  /* 0x000000000303723e */ /* 0x000fca00000010ff */
[----:B------:R-:W-:Y:S01]  /*0540*/  STG.E [R6.64], R3 ;  /* 0x0000000306007986 */ /* 0x000fe2000c101904 */
[----:B------:R-:W-:Y:S05]  /*0550*/  EXIT ;  /* 0x000000000000794d */ /* 0x000fea0003800000 */
.L_x_0:
[----:B------:R-:W-:-:S00]  /*0560*/  BRA `(.L_x_0) ;  /* 0xfffffff000007947 */ /* 0x000fc0000383ffff */
[----:B------:R-:W-:-:S00]  /*0570*/  NOP ;  /* 0x0000000000007918 */ /* 0x000fc00000000000 */
        /* <DEDUP_REMOVED lines=8> */
.L_x_1:
